//
// Generated by NVIDIA NVVM Compiler
//
// Compiler Build ID: CL-36424714
// Cuda compilation tools, release 13.0, V13.0.88
// Based on NVVM 20.0.0
//

.version 9.0
.target sm_100
.address_size 64

	// .globl	_Z3addPfS_S_

.visible .entry _Z3addPfS_S_(
	.param .u64 .ptr .align 1 _Z3addPfS_S__param_0,
	.param .u64 .ptr .align 1 _Z3addPfS_S__param_1,
	.param .u64 .ptr .align 1 _Z3addPfS_S__param_2
)
{
	.reg .b32 	%r<5>;
	.reg .b32 	%f<4>;
	.reg .b64 	%rd<11>;

	ld.param.u64 	%rd1, [_Z3addPfS_S__param_0];
	ld.param.u64 	%rd2, [_Z3addPfS_S__param_1];
	ld.param.u64 	%rd3, [_Z3addPfS_S__param_2];
	cvta.to.global.u64 	%rd4, %rd3;
	cvta.to.global.u64 	%rd5, %rd2;
	cvta.to.global.u64 	%rd6, %rd1;
	mov.u32 	%r1, %tid.x;
	mov.u32 	%r2, %ntid.x;
	mov.u32 	%r3, %ctaid.x;
	mad.lo.s32 	%r4, %r2, %r3, %r1;
	mul.wide.s32 	%rd7, %r4, 4;
	add.s64 	%rd8, %rd6, %rd7;
	ld.global.f32 	%f1, [%rd8];
	add.s64 	%rd9, %rd5, %rd7;
	ld.global.f32 	%f2, [%rd9];
	add.f32 	%f3, %f1, %f2;
	add.s64 	%rd10, %rd4, %rd7;
	st.global.f32 	[%rd10], %f3;
	ret;

}
	// .globl	_Z8vec2_addPfS_S_
.visible .entry _Z8vec2_addPfS_S_(
	.param .u64 .ptr .align 1 _Z8vec2_addPfS_S__param_0,
	.param .u64 .ptr .align 1 _Z8vec2_addPfS_S__param_1,
	.param .u64 .ptr .align 1 _Z8vec2_addPfS_S__param_2
)
{
	.reg .b32 	%r<6>;
	.reg .b32 	%f<7>;
	.reg .b64 	%rd<11>;

	ld.param.u64 	%rd1, [_Z8vec2_addPfS_S__param_0];
	ld.param.u64 	%rd2, [_Z8vec2_addPfS_S__param_1];
	ld.param.u64 	%rd3, [_Z8vec2_addPfS_S__param_2];
	cvta.to.global.u64 	%rd4, %rd3;
	cvta.to.global.u64 	%rd5, %rd2;
	cvta.to.global.u64 	%rd6, %rd1;
	mov.u32 	%r1, %tid.x;
	mov.u32 	%r2, %ctaid.x;
	mov.u32 	%r3, %ntid.x;
	mad.lo.s32 	%r4, %r2, %r3, %r1;
	shl.b32 	%r5, %r4, 1;
	mul.wide.s32 	%rd7, %r5, 4;
	add.s64 	%rd8, %rd6, %rd7;
	ld.global.v2.f32 	{%f1, %f2}, [%rd8];
	add.s64 	%rd9, %rd5, %rd7;
	ld.global.v2.f32 	{%f3, %f4}, [%rd9];
	add.f32 	%f5, %f1, %f3;
	add.f32 	%f6, %f2, %f4;
	add.s64 	%rd10, %rd4, %rd7;
	st.global.v2.f32 	[%rd10], {%f5, %f6};
	ret;

}
	// .globl	_Z8vec4_addPfS_S_
.visible .entry _Z8vec4_addPfS_S_(
	.param .u64 .ptr .align 1 _Z8vec4_addPfS_S__param_0,
	.param .u64 .ptr .align 1 _Z8vec4_addPfS_S__param_1,
	.param .u64 .ptr .align 1 _Z8vec4_addPfS_S__param_2
)
{
	.reg .b32 	%r<6>;
	.reg .b32 	%f<13>;
	.reg .b64 	%rd<11>;

	ld.param.u64 	%rd1, [_Z8vec4_addPfS_S__param_0];
	ld.param.u64 	%rd2, [_Z8vec4_addPfS_S__param_1];
	ld.param.u64 	%rd3, [_Z8vec4_addPfS_S__param_2];
	cvta.to.global.u64 	%rd4, %rd3;
	cvta.to.global.u64 	%rd5, %rd2;
	cvta.to.global.u64 	%rd6, %rd1;
	mov.u32 	%r1, %tid.x;
	mov.u32 	%r2, %ctaid.x;
	mov.u32 	%r3, %ntid.x;
	mad.lo.s32 	%r4, %r2, %r3, %r1;
	shl.b32 	%r5, %r4, 2;
	mul.wide.s32 	%rd7, %r5, 4;
	add.s64 	%rd8, %rd6, %rd7;
	ld.global.v4.f32 	{%f1, %f2, %f3, %f4}, [%rd8];
	add.s64 	%rd9, %rd5, %rd7;
	ld.global.v4.f32 	{%f5, %f6, %f7, %f8}, [%rd9];
	add.f32 	%f9, %f1, %f5;
	add.f32 	%f10, %f2, %f6;
	add.f32 	%f11, %f3, %f7;
	add.f32 	%f12, %f4, %f8;
	add.s64 	%rd10, %rd4, %rd7;
	st.global.v4.f32 	[%rd10], {%f9, %f10, %f11, %f12};
	ret;

}


// ===== COMPILED SASS (sm_100) =====

	.target	sm_100

	.elftype	@"ET_EXEC"


//--------------------- .note.nv.tkinfo           --------------------------
	.section	.note.nv.tkinfo,"",@"SHT_NOTE"
	.sectionflags	@"SHF_NOTE_NV_TKINFO"
	.tkinfo
        /*0018*/ 	.word	0x00000002
        /*0030*/ 	.string	""
        /*0030*/ 	.string	"ptxas"
        /*0030*/ 	.string	"Cuda compilation tools, release 13.0, V13.0.88"
        /*0030*/ 	.string	"Build cuda_13.0.r13.0/compiler.36424714_0"
        /*0030*/ 	.string	"-arch sm_100 -m 64 "



//--------------------- .note.nv.cuinfo           --------------------------
	.section	.note.nv.cuinfo,"",@"SHT_NOTE"
	.sectionflags	@"SHF_NOTE_NV_CUINFO"
        /*0018*/ 	.short	0x0002
        /*001a*/ 	.short	0x0064
        /*001c*/ 	.short	0x0082
	.zero		2


//--------------------- .nv.info                  --------------------------
	.section	.nv.info,"",@"SHT_CUDA_INFO"
	.align	4


	//----- nvinfo : EIATTR_REGCOUNT
	.align		4
        /*0000*/ 	.byte	0x04, 0x2f
        /*0002*/ 	.short	(.L_1 - .L_0)
	.align		4
.L_0:
        /*0004*/ 	.word	index@(_Z3addPfS_S_)
        /*0008*/ 	.word	0x0000000c


	//----- nvinfo : EIATTR_FRAME_SIZE
	.align		4
.L_1:
        /*000c*/ 	.byte	0x04, 0x11
        /*000e*/ 	.short	(.L_3 - .L_2)
	.align		4
.L_2:
        /*0010*/ 	.word	index@(_Z3addPfS_S_)
        /*0014*/ 	.word	0x00000000


	//----- nvinfo : EIATTR_REGCOUNT
	.align		4
.L_3:
        /*0018*/ 	.byte	0x04, 0x2f
        /*001a*/ 	.short	(.L_5 - .L_4)
	.align		4
.L_4:
        /*001c*/ 	.word	index@(_Z8vec2_addPfS_S_)
        /*0020*/ 	.word	0x0000000c


	//----- nvinfo : EIATTR_FRAME_SIZE
	.align		4
.L_5:
        /*0024*/ 	.byte	0x04, 0x11
        /*0026*/ 	.short	(.L_7 - .L_6)
	.align		4
.L_6:
        /*0028*/ 	.word	index@(_Z8vec2_addPfS_S_)
        /*002c*/ 	.word	0x00000000


	//----- nvinfo : EIATTR_REGCOUNT
	.align		4
.L_7:
        /*0030*/ 	.byte	0x04, 0x2f
        /*0032*/ 	.short	(.L_9 - .L_8)
	.align		4
.L_8:
        /*0034*/ 	.word	index@(_Z8vec4_addPfS_S_)
        /*0038*/ 	.word	0x00000016


	//----- nvinfo : EIATTR_FRAME_SIZE
	.align		4
.L_9:
        /*003c*/ 	.byte	0x04, 0x11
        /*003e*/ 	.short	(.L_11 - .L_10)
	.align		4
.L_10:
        /*0040*/ 	.word	index@(_Z8vec4_addPfS_S_)
        /*0044*/ 	.word	0x00000000


	//----- nvinfo : EIATTR_MIN_STACK_SIZE
	.align		4
.L_11:
        /*0048*/ 	.byte	0x04, 0x12
        /*004a*/ 	.short	(.L_13 - .L_12)
	.align		4
.L_12:
        /*004c*/ 	.word	index@(_Z8vec4_addPfS_S_)
        /*0050*/ 	.word	0x00000000


	//----- nvinfo : EIATTR_MIN_STACK_SIZE
	.align		4
.L_13:
        /*0054*/ 	.byte	0x04, 0x12
        /*0056*/ 	.short	(.L_15 - .L_14)
	.align		4
.L_14:
        /*0058*/ 	.word	index@(_Z8vec2_addPfS_S_)
        /*005c*/ 	.word	0x00000000


	//----- nvinfo : EIATTR_MIN_STACK_SIZE
	.align		4
.L_15:
        /*0060*/ 	.byte	0x04, 0x12
        /*0062*/ 	.short	(.L_17 - .L_16)
	.align		4
.L_16:
        /*0064*/ 	.word	index@(_Z3addPfS_S_)
        /*0068*/ 	.word	0x00000000
.L_17:


//--------------------- .nv.compat                --------------------------
	.section	.nv.compat,"",@"SHT_CUDA_COMPAT_INFO"
	.align	4
        /*0000*/ 	.byte	0x02, 0x09, 0x00, 0x00, 0x02, 0x02, 0x01, 0x00, 0x02, 0x05, 0x05, 0x00, 0x03, 0x07, 0x01, 0x01
        /*0010*/ 	.byte	0x02, 0x03, 0x00, 0x00, 0x02, 0x06, 0x01, 0x00, 0x04, 0x0b, 0x08, 0x00, 0x09, 0x00, 0x00, 0x00
        /*0020*/ 	.byte	0x00, 0x00, 0x00, 0x00


//--------------------- .nv.info._Z8vec4_addPfS_S_ --------------------------
	.section	.nv.info._Z8vec4_addPfS_S_,"",@"SHT_CUDA_INFO"
	.sectionflags	@""
	.align	4


	//----- nvinfo : EIATTR_CUDA_API_VERSION
	.align		4
        /*0000*/ 	.byte	0x04, 0x37
        /*0002*/ 	.short	(.L_19 - .L_18)
.L_18:
        /*0004*/ 	.word	0x00000082


	//----- nvinfo : EIATTR_KPARAM_INFO
	.align		4
.L_19:
        /*0008*/ 	.byte	0x04, 0x17
        /*000a*/ 	.short	(.L_21 - .L_20)
.L_20:
        /*000c*/ 	.word	0x00000000
        /*0010*/ 	.short	0x0002
        /*0012*/ 	.short	0x0010
        /*0014*/ 	.byte	0x00, 0xf5, 0x21, 0x00


	//----- nvinfo : EIATTR_KPARAM_INFO
	.align		4
.L_21:
        /*0018*/ 	.byte	0x04, 0x17
        /*001a*/ 	.short	(.L_23 - .L_22)
.L_22:
        /*001c*/ 	.word	0x00000000
        /*0020*/ 	.short	0x0001
        /*0022*/ 	.short	0x0008
        /*0024*/ 	.byte	0x00, 0xf5, 0x21, 0x00


	//----- nvinfo : EIATTR_KPARAM_INFO
	.align		4
.L_23:
        /*0028*/ 	.byte	0x04, 0x17
        /*002a*/ 	.short	(.L_25 - .L_24)
.L_24:
        /*002c*/ 	.word	0x00000000
        /*0030*/ 	.short	0x0000
        /*0032*/ 	.short	0x0000
        /*0034*/ 	.byte	0x00, 0xf5, 0x21, 0x00


	//----- nvinfo : EIATTR_SPARSE_MMA_MASK
	.align		4
.L_25:
        /*0038*/ 	.byte	0x03, 0x50
        /*003a*/ 	.short	0x0000


	//----- nvinfo : EIATTR_MAXREG_COUNT
	.align		4
        /*003c*/ 	.byte	0x03, 0x1b
        /*003e*/ 	.short	0x00ff


	//----- nvinfo : EIATTR_MERCURY_ISA_VERSION
	.align		4
        /*0040*/ 	.byte	0x03, 0x5f
        /*0042*/ 	.short	0x0101


	//----- nvinfo : EIATTR_VRC_CTA_INIT_COUNT
	.align		4
        /*0044*/ 	.byte	0x02, 0x4a
	.zero		1
	.zero		1


	//----- nvinfo : EIATTR_EXIT_INSTR_OFFSETS
	.align		4
        /*0048*/ 	.byte	0x04, 0x1c
        /*004a*/ 	.short	(.L_27 - .L_26)


	//   ....[0]....
.L_26:
        /*004c*/ 	.word	0x00000140


	//----- nvinfo : EIATTR_CBANK_PARAM_SIZE
	.align		4
.L_27:
        /*0050*/ 	.byte	0x03, 0x19
        /*0052*/ 	.short	0x0018


	//----- nvinfo : EIATTR_PARAM_CBANK
	.align		4
        /*0054*/ 	.byte	0x04, 0x0a
        /*0056*/ 	.short	(.L_29 - .L_28)
	.align		4
.L_28:
        /*0058*/ 	.word	index@(.nv.constant0._Z8vec4_addPfS_S_)
        /*005c*/ 	.short	0x0380
        /*005e*/ 	.short	0x0018


	//----- nvinfo : EIATTR_SW_WAR
	.align		4
.L_29:
        /*0060*/ 	.byte	0x04, 0x36
        /*0062*/ 	.short	(.L_31 - .L_30)
.L_30:
        /*0064*/ 	.word	0x00000008
.L_31:


//--------------------- .nv.info._Z8vec2_addPfS_S_ --------------------------
	.section	.nv.info._Z8vec2_addPfS_S_,"",@"SHT_CUDA_INFO"
	.sectionflags	@""
	.align	4


	//----- nvinfo : EIATTR_CUDA_API_VERSION
	.align		4
        /*0000*/ 	.byte	0x04, 0x37
        /*0002*/ 	.short	(.L_33 - .L_32)
.L_32:
        /*0004*/ 	.word	0x00000082


	//----- nvinfo : EIATTR_KPARAM_INFO
	.align		4
.L_33:
        /*0008*/ 	.byte	0x04, 0x17
        /*000a*/ 	.short	(.L_35 - .L_34)
.L_34:
        /*000c*/ 	.word	0x00000000
        /*0010*/ 	.short	0x0002
        /*0012*/ 	.short	0x0010
        /*0014*/ 	.byte	0x00, 0xf5, 0x21, 0x00


	//----- nvinfo : EIATTR_KPARAM_INFO
	.align		4
.L_35:
        /*0018*/ 	.byte	0x04, 0x17
        /*001a*/ 	.short	(.L_37 - .L_36)
.L_36:
        /*001c*/ 	.word	0x00000000
        /*0020*/ 	.short	0x0001
        /*0022*/ 	.short	0x0008
        /*0024*/ 	.byte	0x00, 0xf5, 0x21, 0x00


	//----- nvinfo : EIATTR_KPARAM_INFO
	.align		4
.L_37:
        /*0028*/ 	.byte	0x04, 0x17
        /*002a*/ 	.short	(.L_39 - .L_38)
.L_38:
        /*002c*/ 	.word	0x00000000
        /*0030*/ 	.short	0x0000
        /*0032*/ 	.short	0x0000
        /*0034*/ 	.byte	0x00, 0xf5, 0x21, 0x00


	//----- nvinfo : EIATTR_SPARSE_MMA_MASK
	.align		4
.L_39:
        /*0038*/ 	.byte	0x03, 0x50
        /*003a*/ 	.short	0x0000


	//----- nvinfo : EIATTR_MAXREG_COUNT
	.align		4
        /*003c*/ 	.byte	0x03, 0x1b
        /*003e*/ 	.short	0x00ff


	//----- nvinfo : EIATTR_MERCURY_ISA_VERSION
	.align		4
        /*0040*/ 	.byte	0x03, 0x5f
        /*0042*/ 	.short	0x0101


	//----- nvinfo : EIATTR_VRC_CTA_INIT_COUNT
	.align		4
        /*0044*/ 	.byte	0x02, 0x4a
	.zero		1
	.zero		1


	//----- nvinfo : EIATTR_EXIT_INSTR_OFFSETS
	.align		4
        /*0048*/ 	.byte	0x04, 0x1c
        /*004a*/ 	.short	(.L_41 - .L_40)


	//   ....[0]....
.L_40:
        /*004c*/ 	.word	0x00000120


	//----- nvinfo : EIATTR_CBANK_PARAM_SIZE
	.align		4
.L_41:
        /*0050*/ 	.byte	0x03, 0x19
        /*0052*/ 	.short	0x0018


	//----- nvinfo : EIATTR_PARAM_CBANK
	.align		4
        /*0054*/ 	.byte	0x04, 0x0a
        /*0056*/ 	.short	(.L_43 - .L_42)
	.align		4
.L_42:
        /*0058*/ 	.word	index@(.nv.constant0._Z8vec2_addPfS_S_)
        /*005c*/ 	.short	0x0380
        /*005e*/ 	.short	0x0018


	//----- nvinfo : EIATTR_SW_WAR
	.align		4
.L_43:
        /*0060*/ 	.byte	0x04, 0x36
        /*0062*/ 	.short	(.L_45 - .L_44)
.L_44:
        /*0064*/ 	.word	0x00000008
.L_45:


//--------------------- .nv.info._Z3addPfS_S_     --------------------------
	.section	.nv.info._Z3addPfS_S_,"",@"SHT_CUDA_INFO"
	.sectionflags	@""
	.align	4


	//----- nvinfo : EIATTR_CUDA_API_VERSION
	.align		4
        /*0000*/ 	.byte	0x04, 0x37
        /*0002*/ 	.short	(.L_47 - .L_46)
.L_46:
        /*0004*/ 	.word	0x00000082


	//----- nvinfo : EIATTR_KPARAM_INFO
	.align		4
.L_47:
        /*0008*/ 	.byte	0x04, 0x17
        /*000a*/ 	.short	(.L_49 - .L_48)
.L_48:
        /*000c*/ 	.word	0x00000000
        /*0010*/ 	.short	0x0002
        /*0012*/ 	.short	0x0010
        /*0014*/ 	.byte	0x00, 0xf5, 0x21, 0x00


	//----- nvinfo : EIATTR_KPARAM_INFO
	.align		4
.L_49:
        /*0018*/ 	.byte	0x04, 0x17
        /*001a*/ 	.short	(.L_51 - .L_50)
.L_50:
        /*001c*/ 	.word	0x00000000
        /*0020*/ 	.short	0x0001
        /*0022*/ 	.short	0x0008
        /*0024*/ 	.byte	0x00, 0xf5, 0x21, 0x00


	//----- nvinfo : EIATTR_KPARAM_INFO
	.align		4
.L_51:
        /*0028*/ 	.byte	0x04, 0x17
        /*002a*/ 	.short	(.L_53 - .L_52)
.L_52:
        /*002c*/ 	.word	0x00000000
        /*0030*/ 	.short	0x0000
        /*0032*/ 	.short	0x0000
        /*0034*/ 	.byte	0x00, 0xf5, 0x21, 0x00


	//----- nvinfo : EIATTR_SPARSE_MMA_MASK
	.align		4
.L_53:
        /*0038*/ 	.byte	0x03, 0x50
        /*003a*/ 	.short	0x0000


	//----- nvinfo : EIATTR_MAXREG_COUNT
	.align		4
        /*003c*/ 	.byte	0x03, 0x1b
        /*003e*/ 	.short	0x00ff


	//----- nvinfo : EIATTR_MERCURY_ISA_VERSION
	.align		4
        /*0040*/ 	.byte	0x03, 0x5f
        /*0042*/ 	.short	0x0101


	//----- nvinfo : EIATTR_VRC_CTA_INIT_COUNT
	.align		4
        /*0044*/ 	.byte	0x02, 0x4a
	.zero		1
	.zero		1


	//----- nvinfo : EIATTR_EXIT_INSTR_OFFSETS
	.align		4
        /*0048*/ 	.byte	0x04, 0x1c
        /*004a*/ 	.short	(.L_55 - .L_54)


	//   ....[0]....
.L_54:
        /*004c*/ 	.word	0x00000100


	//----- nvinfo : EIATTR_CBANK_PARAM_SIZE
	.align		4
.L_55:
        /*0050*/ 	.byte	0x03, 0x19
        /*0052*/ 	.short	0x0018


	//----- nvinfo : EIATTR_PARAM_CBANK
	.align		4
        /*0054*/ 	.byte	0x04, 0x0a
        /*0056*/ 	.short	(.L_57 - .L_56)
	.align		4
.L_56:
        /*0058*/ 	.word	index@(.nv.constant0._Z3addPfS_S_)
        /*005c*/ 	.short	0x0380
        /*005e*/ 	.short	0x0018


	//----- nvinfo : EIATTR_SW_WAR
	.align		4
.L_57:
        /*0060*/ 	.byte	0x04, 0x36
        /*0062*/ 	.short	(.L_59 - .L_58)
.L_58:
        /*0064*/ 	.word	0x00000008
.L_59:


//--------------------- .nv.callgraph             --------------------------
	.section	.nv.callgraph,"",@"SHT_CUDA_CALLGRAPH"
	.align	4
	.sectionentsize	8
	.align		4
        /*0000*/ 	.word	0x00000000
	.align		4
        /*0004*/ 	.word	0xffffffff
	.align		4
        /*0008*/ 	.word	0x00000000
	.align		4
        /*000c*/ 	.word	0xfffffffe
	.align		4
        /*0010*/ 	.word	0x00000000
	.align		4
        /*0014*/ 	.word	0xfffffffd
	.align		4
        /*0018*/ 	.word	0x00000000
	.align		4
        /*001c*/ 	.word	0xfffffffc


//--------------------- .text._Z8vec4_addPfS_S_   --------------------------
	.section	.text._Z8vec4_addPfS_S_,"ax",@progbits
	.align	128
        .global         _Z8vec4_addPfS_S_
        .type           _Z8vec4_addPfS_S_,@function
        .size           _Z8vec4_addPfS_S_,(.L_x_3 - _Z8vec4_addPfS_S_)
        .other          _Z8vec4_addPfS_S_,@"STO_CUDA_ENTRY STV_DEFAULT"
_Z8vec4_addPfS_S_:
.text._Z8vec4_addPfS_S_:
[----:B------:R-:W-:Y:S01]  /*0000*/  LDC R1, c[0x0][0x37c] ;  /* 0x0000df00ff017b82 */ /* 0x000fe20000000800 */
[----:B------:R-:W0:Y:S07]  /*0010*/  S2R R0, SR_TID.X ;  /* 0x0000000000007919 */ /* 0x000e2e0000002100 */
[----:B------:R-:W0:Y:S01]  /*0020*/  S2UR UR6, SR_CTAID.X ;  /* 0x00000000000679c3 */ /* 0x000e220000002500 */
[----:B------:R-:W1:Y:S07]  /*0030*/  LDCU.64 UR4, c[0x0][0x358] ;  /* 0x00006b00ff0477ac */ /* 0x000e6e0008000a00 */
[----:B------:R-:W0:Y:S08]  /*0040*/  LDC R7, c[0x0][0x360] ;  /* 0x0000d800ff077b82 */ /* 0x000e300000000800 */
[----:B------:R-:W2:Y:S08]  /*0050*/  LDC.64 R2, c[0x0][0x380] ;  /* 0x0000e000ff027b82 */ /* 0x000eb00000000a00 */
[----:B------:R-:W3:Y:S01]  /*0060*/  LDC.64 R4, c[0x0][0x388] ;  /* 0x0000e200ff047b82 */ /* 0x000ee20000000a00 */
[----:B0-----:R-:W-:-:S07]  /*0070*/  IMAD R0, R7, UR6, R0 ;  /* 0x0000000607007c24 */ /* 0x001fce000f8e0200 */
[----:B------:R-:W0:Y:S01]  /*0080*/  LDC.64 R6, c[0x0][0x390] ;  /* 0x0000e400ff067b82 */ /* 0x000e220000000a00 */
[----:B------:R-:W-:-:S05]  /*0090*/  SHF.L.U32 R9, R0, 0x2, RZ ;  /* 0x0000000200097819 */ /* 0x000fca00000006ff */
[----:B--2---:R-:W-:-:S05]  /*00a0*/  IMAD.WIDE R2, R9, 0x4, R2 ;  /* 0x0000000409027825 */ /* 0x004fca00078e0202 */
[----:B-1----:R-:W2:Y:S01]  /*00b0*/  LDG.E.128 R12, desc[UR4][R2.64] ;  /* 0x00000004020c7981 */ /* 0x002ea2000c1e1d00 */
[----:B---3--:R-:W-:-:S05]  /*00c0*/  IMAD.WIDE R4, R9, 0x4, R4 ;  /* 0x0000000409047825 */ /* 0x008fca00078e0204 */
[----:B------:R-:W2:Y:S01]  /*00d0*/  LDG.E.128 R16, desc[UR4][R4.64] ;  /* 0x0000000404107981 */ /* 0x000ea2000c1e1d00 */
[----:B0-----:R-:W-:-:S04]  /*00e0*/  IMAD.WIDE R6, R9, 0x4, R6 ;  /* 0x0000000409067825 */ /* 0x001fc800078e0206 */
[----:B--2---:R-:W-:Y:S01]  /*00f0*/  FADD R12, R12, R16 ;  /* 0x000000100c0c7221 */ /* 0x004fe20000000000 */
[----:B------:R-:W-:Y:S01]  /*0100*/  FADD R13, R13, R17 ;  /* 0x000000110d0d7221 */ /* 0x000fe20000000000 */
[----:B------:R-:W-:Y:S01]  /*0110*/  FADD R14, R14, R18 ;  /* 0x000000120e0e7221 */ /* 0x000fe20000000000 */
[----:B------:R-:W-:-:S05]  /*0120*/  FADD R15, R15, R19 ;  /* 0x000000130f0f7221 */ /* 0x000fca0000000000 */
[----:B------:R-:W-:Y:S01]  /*0130*/  STG.E.128 desc[UR4][R6.64], R12 ;  /* 0x0000000c06007986 */ /* 0x000fe2000c101d04 */
[----:B------:R-:W-:Y:S05]  /*0140*/  EXIT ;  /* 0x000000000000794d */ /* 0x000fea0003800000 */
.L_x_0:
[----:B------:R-:W-:-:S00]  /*0150*/  BRA `(.L_x_0) ;  /* 0xfffffffc00fc7947 */ /* 0x000fc0000383ffff */
[----:B------:R-:W-:-:S00]  /*0160*/  NOP ;  /* 0x0000000000007918 */ /* 0x000fc00000000000 */
        /* <DEDUP_REMOVED lines=9> */
.L_x_3:


//--------------------- .text._Z8vec2_addPfS_S_   --------------------------
	.section	.text._Z8vec2_addPfS_S_,"ax",@progbits
	.align	128
        .global         _Z8vec2_addPfS_S_
        .type           _Z8vec2_addPfS_S_,@function
        .size           _Z8vec2_addPfS_S_,(.L_x_4 - _Z8vec2_addPfS_S_)
        .other          _Z8vec2_addPfS_S_,@"STO_CUDA_ENTRY STV_DEFAULT"
_Z8vec2_addPfS_S_:
.text._Z8vec2_addPfS_S_:
        /* <DEDUP_REMOVED lines=10> */
[----:B--2---:R-:W-:-:S04]  /*00a0*/  IMAD.WIDE R2, R9, 0x4, R2 ;  /* 0x0000000409027825 */ /* 0x004fc800078e0202 */
[C---:B---3--:R-:W-:Y:S02]  /*00b0*/  IMAD.WIDE R4, R9.reuse, 0x4, R4 ;  /* 0x0000000409047825 */ /* 0x048fe400078e0204 */
[----:B-1----:R-:W2:Y:S04]  /*00c0*/  LDG.E.64 R2, desc[UR4][R2.64] ;  /* 0x0000000402027981 */ /* 0x002ea8000c1e1b00 */
[----:B------:R-:W2:Y:S01]  /*00d0*/  LDG.E.64 R4, desc[UR4][R4.64] ;  /* 0x0000000404047981 */ /* 0x000ea2000c1e1b00 */
[----:B0-----:R-:W-:-:S04]  /*00e0*/  IMAD.WIDE R6, R9, 0x4, R6 ;  /* 0x0000000409067825 */ /* 0x001fc800078e0206 */
[----:B--2---:R-:W-:Y:S01]  /*00f0*/  FADD R8, R2, R4 ;  /* 0x0000000402087221 */ /* 0x004fe20000000000 */
[----:B------:R-:W-:-:S05]  /*0100*/  FADD R9, R3, R5 ;  /* 0x0000000503097221 */ /* 0x000fca0000000000 */
[----:B------:R-:W-:Y:S01]  /*0110*/  STG.E.64 desc[UR4][R6.64], R8 ;  /* 0x0000000806007986 */ /* 0x000fe2000c101b04 */
[----:B------:R-:W-:Y:S05]  /*0120*/  EXIT ;  /* 0x000000000000794d */ /* 0x000fea0003800000 */
.L_x_1:
        /* <DEDUP_REMOVED lines=13> */
.L_x_4:


//--------------------- .text._Z3addPfS_S_        --------------------------
	.section	.text._Z3addPfS_S_,"ax",@progbits
	.align	128
        .global         _Z3addPfS_S_
        .type           _Z3addPfS_S_,@function
        .size           _Z3addPfS_S_,(.L_x_5 - _Z3addPfS_S_)
        .other          _Z3addPfS_S_,@"STO_CUDA_ENTRY STV_DEFAULT"
_Z3addPfS_S_:
.text._Z3addPfS_S_:
[----:B------:R-:W-:Y:S01]  /*0000*/  LDC R1, c[0x0][0x37c] ;  /* 0x0000df00ff017b82 */ /* 0x000fe20000000800 */
[----:B------:R-:W0:Y:S07]  /*0010*/  S2R R9, SR_TID.X ;  /* 0x0000000000097919 */ /* 0x000e2e0000002100 */
[----:B------:R-:W1:Y:S01]  /*0020*/  LDC.64 R2, c[0x0][0x380] ;  /* 0x0000e000ff027b82 */ /* 0x000e620000000a00 */
[----:B------:R-:W0:Y:S01]  /*0030*/  LDCU UR6, c[0x0][0x360] ;  /* 0x00006c00ff0677ac */ /* 0x000e220008000800 */
[----:B------:R-:W0:Y:S01]  /*0040*/  S2R R0, SR_CTAID.X ;  /* 0x0000000000007919 */ /* 0x000e220000002500 */
[----:B------:R-:W2:Y:S05]  /*0050*/  LDCU.64 UR4, c[0x0][0x358] ;  /* 0x00006b00ff0477ac */ /* 0x000eaa0008000a00 */
[----:B------:R-:W3:Y:S08]  /*0060*/  LDC.64 R4, c[0x0][0x388] ;  /* 0x0000e200ff047b82 */ /* 0x000ef00000000a00 */
[----:B------:R-:W4:Y:S01]  /*0070*/  LDC.64 R6, c[0x0][0x390] ;  /* 0x0000e400ff067b82 */ /* 0x000f220000000a00 */
[----:B0-----:R-:W-:-:S04]  /*0080*/  IMAD R9, R0, UR6, R9 ;  /* 0x0000000600097c24 */ /* 0x001fc8000f8e0209 */
[----:B-1----:R-:W-:-:S04]  /*0090*/  IMAD.WIDE R2, R9, 0x4, R2 ;  /* 0x0000000409027825 */ /* 0x002fc800078e0202 */
[C---:B---3--:R-:W-:Y:S02]  /*00a0*/  IMAD.WIDE R4, R9.reuse, 0x4, R4 ;  /* 0x0000000409047825 */ /* 0x048fe400078e0204 */
[----:B--2---:R-:W2:Y:S04]  /*00b0*/  LDG.E R2, desc[UR4][R2.64] ;  /* 0x0000000402027981 */ /* 0x004ea8000c1e1900 */
[----:B------:R-:W2:Y:S01]  /*00c0*/  LDG.E R5, desc[UR4][R4.64] ;  /* 0x0000000404057981 */ /* 0x000ea2000c1e1900 */
[----:B----4-:R-:W-:-:S04]  /*00d0*/  IMAD.WIDE R6, R9, 0x4, R6 ;  /* 0x0000000409067825 */ /* 0x010fc800078e0206 */
[----:B--2---:R-:W-:-:S05]  /*00e0*/  FADD R9, R2, R5 ;  /* 0x0000000502097221 */ /* 0x004fca0000000000 */
[----:B------:R-:W-:Y:S01]  /*00f0*/  STG.E desc[UR4][R6.64], R9 ;  /* 0x0000000906007986 */ /* 0x000fe2000c101904 */
[----:B------:R-:W-:Y:S05]  /*0100*/  EXIT ;  /* 0x000000000000794d */ /* 0x000fea0003800000 */
.L_x_2:
        /* <DEDUP_REMOVED lines=15> */
.L_x_5:


//--------------------- .nv.shared.reserved.0     --------------------------
	.section	.nv.shared.reserved.0,"aw",@nobits
	.weak		__nv_reservedSMEM_offset_0_alias
	.size		__nv_reservedSMEM_offset_0_alias, 0, 64
	.other		__nv_reservedSMEM_offset_0_alias,@"STO_CUDA_RESERVED_SHARED STV_DEFAULT"
__nv_reservedSMEM_offset_0_alias:
	.zero		0
	.zero		64


//--------------------- .nv.constant0._Z8vec4_addPfS_S_ --------------------------
	.section	.nv.constant0._Z8vec4_addPfS_S_,"a",@progbits
	.sectionflags	@""
	.align	4
.nv.constant0._Z8vec4_addPfS_S_:
	.zero		920


//--------------------- .nv.constant0._Z8vec2_addPfS_S_ --------------------------
	.section	.nv.constant0._Z8vec2_addPfS_S_,"a",@progbits
	.sectionflags	@""
	.align	4
.nv.constant0._Z8vec2_addPfS_S_:
	.zero		920


//--------------------- .nv.constant0._Z3addPfS_S_ --------------------------
	.section	.nv.constant0._Z3addPfS_S_,"a",@progbits
	.sectionflags	@""
	.align	4
.nv.constant0._Z3addPfS_S_:
	.zero		920


//--------------------- SYMBOLS --------------------------

	.type		.nv.reservedSmem.offset0,@object
	.size		.nv.reservedSmem.offset0,0x4
